//
// Generated by NVIDIA NVVM Compiler
//
// Compiler Build ID: CL-36424714
// Cuda compilation tools, release 13.0, V13.0.88
// Based on NVVM 20.0.0
//

.version 9.0
.target sm_100
.address_size 64

	// .globl	_Z20searchContactsKernelP7ContactiPKci
.extern .func  (.param .b32 func_retval0) vprintf
(
	.param .b64 vprintf_param_0,
	.param .b64 vprintf_param_1
)
;
.global .align 1 .b8 $str[21] = {78, 97, 109, 101, 58, 32, 37, 115, 44, 32, 80, 104, 111, 110, 101, 58, 32, 37, 115, 10};

.visible .entry _Z20searchContactsKernelP7ContactiPKci(
	.param .u64 .ptr .align 1 _Z20searchContactsKernelP7ContactiPKci_param_0,
	.param .u32 _Z20searchContactsKernelP7ContactiPKci_param_1,
	.param .u64 .ptr .align 1 _Z20searchContactsKernelP7ContactiPKci_param_2,
	.param .u32 _Z20searchContactsKernelP7ContactiPKci_param_3
)
{
	.local .align 16 .b8 	__local_depot0[16];
	.reg .b64 	%SP;
	.reg .b64 	%SPL;
	.reg .pred 	%p<5>;
	.reg .b16 	%rs<3>;
	.reg .b32 	%r<13>;
	.reg .b64 	%rd<17>;

	mov.u64 	%SPL, __local_depot0;
	cvta.local.u64 	%SP, %SPL;
	ld.param.u64 	%rd3, [_Z20searchContactsKernelP7ContactiPKci_param_0];
	ld.param.u32 	%r5, [_Z20searchContactsKernelP7ContactiPKci_param_1];
	ld.param.u64 	%rd4, [_Z20searchContactsKernelP7ContactiPKci_param_2];
	ld.param.u32 	%r4, [_Z20searchContactsKernelP7ContactiPKci_param_3];
	mov.u32 	%r6, %ctaid.x;
	mov.u32 	%r7, %ntid.x;
	mov.u32 	%r8, %tid.x;
	mad.lo.s32 	%r1, %r6, %r7, %r8;
	setp.ge.s32 	%p1, %r1, %r5;
	@%p1 bra 	$L__BB0_6;
	setp.lt.s32 	%p2, %r4, 1;
	@%p2 bra 	$L__BB0_5;
	cvta.to.global.u64 	%rd1, %rd4;
	cvta.to.global.u64 	%rd5, %rd3;
	mul.wide.s32 	%rd6, %r1, 512;
	add.s64 	%rd2, %rd5, %rd6;
	mov.b32 	%r12, 0;
	bra.uni 	$L__BB0_4;
$L__BB0_3:
	add.s32 	%r12, %r12, 1;
	setp.eq.s32 	%p4, %r12, %r4;
	@%p4 bra 	$L__BB0_5;
$L__BB0_4:
	cvt.u64.u32 	%rd7, %r12;
	add.s64 	%rd8, %rd2, %rd7;
	ld.global.u8 	%rs1, [%rd8];
	add.s64 	%rd9, %rd1, %rd7;
	ld.global.u8 	%rs2, [%rd9];
	setp.eq.s16 	%p3, %rs1, %rs2;
	@%p3 bra 	$L__BB0_3;
	bra.uni 	$L__BB0_6;
$L__BB0_5:
	mul.wide.s32 	%rd10, %r1, 512;
	add.s64 	%rd11, %rd3, %rd10;
	add.s64 	%rd12, %rd11, 256;
	add.u64 	%rd13, %SP, 0;
	add.u64 	%rd14, %SPL, 0;
	st.local.v2.u64 	[%rd14], {%rd11, %rd12};
	mov.u64 	%rd15, $str;
	cvta.global.u64 	%rd16, %rd15;
	{ // callseq 0, 0
	.param .b64 param0;
	st.param.b64 	[param0], %rd16;
	.param .b64 param1;
	st.param.b64 	[param1], %rd13;
	.param .b32 retval0;
	call.uni (retval0), 
	vprintf, 
	(
	param0, 
	param1
	);
	ld.param.b32 	%r10, [retval0];
	} // callseq 0
$L__BB0_6:
	ret;

}


// ===== COMPILED SASS (sm_100) =====

	.target	sm_100

	.elftype	@"ET_EXEC"


//--------------------- .note.nv.tkinfo           --------------------------
	.section	.note.nv.tkinfo,"",@"SHT_NOTE"
	.sectionflags	@"SHF_NOTE_NV_TKINFO"
	.tkinfo
        /*0018*/ 	.word	0x00000002
        /*0030*/ 	.string	""
        /*0030*/ 	.string	"ptxas"
        /*0030*/ 	.string	"Cuda compilation tools, release 13.0, V13.0.88"
        /*0030*/ 	.string	"Build cuda_13.0.r13.0/compiler.36424714_0"
        /*0030*/ 	.string	"-arch sm_100 -m 64 "



//--------------------- .note.nv.cuinfo           --------------------------
	.section	.note.nv.cuinfo,"",@"SHT_NOTE"
	.sectionflags	@"SHF_NOTE_NV_CUINFO"
        /*0018*/ 	.short	0x0002
        /*001a*/ 	.short	0x0064
        /*001c*/ 	.short	0x0082
	.zero		2


//--------------------- .nv.info                  --------------------------
	.section	.nv.info,"",@"SHT_CUDA_INFO"
	.align	4


	//----- nvinfo : EIATTR_REGCOUNT
	.align		4
        /*0000*/ 	.byte	0x04, 0x2f
        /*0002*/ 	.short	(.L_2 - .L_1)
	.align		4
.L_1:
        /*0004*/ 	.word	index@(_Z20searchContactsKernelP7ContactiPKci)
        /*0008*/ 	.word	0x00000018


	//----- nvinfo : EIATTR_FRAME_SIZE
	.align		4
.L_2:
        /*000c*/ 	.byte	0x04, 0x11
        /*000e*/ 	.short	(.L_4 - .L_3)
	.align		4
.L_3:
        /*0010*/ 	.word	index@(_Z20searchContactsKernelP7ContactiPKci)
        /*0014*/ 	.word	0x00000010


	//----- nvinfo : EIATTR_MIN_STACK_SIZE
	.align		4
.L_4:
        /*0018*/ 	.byte	0x04, 0x12
        /*001a*/ 	.short	(.L_6 - .L_5)
	.align		4
.L_5:
        /*001c*/ 	.word	index@(_Z20searchContactsKernelP7ContactiPKci)
        /*0020*/ 	.word	0x00000010
.L_6:


//--------------------- .nv.compat                --------------------------
	.section	.nv.compat,"",@"SHT_CUDA_COMPAT_INFO"
	.align	4
        /*0000*/ 	.byte	0x02, 0x09, 0x00, 0x00, 0x02, 0x02, 0x01, 0x00, 0x02, 0x05, 0x05, 0x00, 0x03, 0x07, 0x01, 0x01
        /*0010*/ 	.byte	0x02, 0x03, 0x00, 0x00, 0x02, 0x06, 0x01, 0x00, 0x04, 0x0b, 0x08, 0x00, 0x09, 0x00, 0x00, 0x00
        /*0020*/ 	.byte	0x00, 0x00, 0x00, 0x00


//--------------------- .nv.info._Z20searchContactsKernelP7ContactiPKci --------------------------
	.section	.nv.info._Z20searchContactsKernelP7ContactiPKci,"",@"SHT_CUDA_INFO"
	.sectionflags	@""
	.align	4


	//----- nvinfo : EIATTR_CUDA_API_VERSION
	.align		4
        /*0000*/ 	.byte	0x04, 0x37
        /*0002*/ 	.short	(.L_8 - .L_7)
.L_7:
        /*0004*/ 	.word	0x00000082


	//----- nvinfo : EIATTR_KPARAM_INFO
	.align		4
.L_8:
        /*0008*/ 	.byte	0x04, 0x17
        /*000a*/ 	.short	(.L_10 - .L_9)
.L_9:
        /*000c*/ 	.word	0x00000000
        /*0010*/ 	.short	0x0003
        /*0012*/ 	.short	0x0018
        /*0014*/ 	.byte	0x00, 0xf0, 0x11, 0x00


	//----- nvinfo : EIATTR_KPARAM_INFO
	.align		4
.L_10:
        /*0018*/ 	.byte	0x04, 0x17
        /*001a*/ 	.short	(.L_12 - .L_11)
.L_11:
        /*001c*/ 	.word	0x00000000
        /*0020*/ 	.short	0x0002
        /*0022*/ 	.short	0x0010
        /*0024*/ 	.byte	0x00, 0xf5, 0x21, 0x00


	//----- nvinfo : EIATTR_KPARAM_INFO
	.align		4
.L_12:
        /*0028*/ 	.byte	0x04, 0x17
        /*002a*/ 	.short	(.L_14 - .L_13)
.L_13:
        /*002c*/ 	.word	0x00000000
        /*0030*/ 	.short	0x0001
        /*0032*/ 	.short	0x0008
        /*0034*/ 	.byte	0x00, 0xf0, 0x11, 0x00


	//----- nvinfo : EIATTR_KPARAM_INFO
	.align		4
.L_14:
        /*0038*/ 	.byte	0x04, 0x17
        /*003a*/ 	.short	(.L_16 - .L_15)
.L_15:
        /*003c*/ 	.word	0x00000000
        /*0040*/ 	.short	0x0000
        /*0042*/ 	.short	0x0000
        /*0044*/ 	.byte	0x00, 0xf5, 0x21, 0x00


	//----- nvinfo : EIATTR_SPARSE_MMA_MASK
	.align		4
.L_16:
        /*0048*/ 	.byte	0x03, 0x50
        /*004a*/ 	.short	0x0000


	//----- nvinfo : EIATTR_MAXREG_COUNT
	.align		4
        /*004c*/ 	.byte	0x03, 0x1b
        /*004e*/ 	.short	0x00ff


	//----- nvinfo : EIATTR_EXTERNS
	.align		4
        /*0050*/ 	.byte	0x04, 0x0f
        /*0052*/ 	.short	(.L_18 - .L_17)


	//   ....[0]....
	.align		4
.L_17:
        /*0054*/ 	.word	index@(vprintf)


	//----- nvinfo : EIATTR_MERCURY_ISA_VERSION
	.align		4
.L_18:
        /*0058*/ 	.byte	0x03, 0x5f
        /*005a*/ 	.short	0x0101


	//----- nvinfo : EIATTR_VRC_CTA_INIT_COUNT
	.align		4
        /*005c*/ 	.byte	0x02, 0x4a
	.zero		1
	.zero		1


	//----- nvinfo : EIATTR_SYSCALL_OFFSETS
	.align		4
        /*0060*/ 	.byte	0x04, 0x46
        /*0062*/ 	.short	(.L_20 - .L_19)


	//   ....[0]....
.L_19:
        /*0064*/ 	.word	0x000002e0


	//----- nvinfo : EIATTR_EXIT_INSTR_OFFSETS
	.align		4
.L_20:
        /*0068*/ 	.byte	0x04, 0x1c
        /*006a*/ 	.short	(.L_22 - .L_21)


	//   ....[0]....
.L_21:
        /*006c*/ 	.word	0x000000c0


	//   ....[1]....
        /*0070*/ 	.word	0x00000210


	//   ....[2]....
        /*0074*/ 	.word	0x000002f0


	//----- nvinfo : EIATTR_CRS_STACK_SIZE
	.align		4
.L_22:
        /*0078*/ 	.byte	0x04, 0x1e
        /*007a*/ 	.short	(.L_24 - .L_23)
.L_23:
        /*007c*/ 	.word	0x00000000


	//----- nvinfo : EIATTR_CBANK_PARAM_SIZE
	.align		4
.L_24:
        /*0080*/ 	.byte	0x03, 0x19
        /*0082*/ 	.short	0x001c


	//----- nvinfo : EIATTR_PARAM_CBANK
	.align		4
        /*0084*/ 	.byte	0x04, 0x0a
        /*0086*/ 	.short	(.L_26 - .L_25)
	.align		4
.L_25:
        /*0088*/ 	.word	index@(.nv.constant0._Z20searchContactsKernelP7ContactiPKci)
        /*008c*/ 	.short	0x0380
        /*008e*/ 	.short	0x001c


	//----- nvinfo : EIATTR_SW_WAR
	.align		4
.L_26:
        /*0090*/ 	.byte	0x04, 0x36
        /*0092*/ 	.short	(.L_28 - .L_27)
.L_27:
        /*0094*/ 	.word	0x00000008
.L_28:


//--------------------- .nv.callgraph             --------------------------
	.section	.nv.callgraph,"",@"SHT_CUDA_CALLGRAPH"
	.align	4
	.sectionentsize	8
	.align		4
        /*0000*/ 	.word	0x00000000
	.align		4
        /*0004*/ 	.word	0xffffffff
	.align		4
        /*0008*/ 	.word	index@(_Z20searchContactsKernelP7ContactiPKci)
	.align		4
        /*000c*/ 	.word	index@(vprintf)
	.align		4
        /*0010*/ 	.word	0x00000000
	.align		4
        /*0014*/ 	.word	0xfffffffe
	.align		4
        /*0018*/ 	.word	0x00000000
	.align		4
        /*001c*/ 	.word	0xfffffffd
	.align		4
        /*0020*/ 	.word	0x00000000
	.align		4
        /*0024*/ 	.word	0xfffffffc


//--------------------- .nv.constant4             --------------------------
	.section	.nv.constant4,"a",@progbits
	.align	8
	.align		8
.nv.constant4:
        /*0000*/ 	.dword	vprintf
	.align		8
        /*0008*/ 	.dword	$str


//--------------------- .text._Z20searchContactsKernelP7ContactiPKci --------------------------
	.section	.text._Z20searchContactsKernelP7ContactiPKci,"ax",@progbits
	.align	128
        .global         _Z20searchContactsKernelP7ContactiPKci
        .type           _Z20searchContactsKernelP7ContactiPKci,@function
        .size           _Z20searchContactsKernelP7ContactiPKci,(.L_x_4 - _Z20searchContactsKernelP7ContactiPKci)
        .other          _Z20searchContactsKernelP7ContactiPKci,@"STO_CUDA_ENTRY STV_DEFAULT"
_Z20searchContactsKernelP7ContactiPKci:
.text._Z20searchContactsKernelP7ContactiPKci:
[----:B------:R-:W0:Y:S01]  /*0000*/  LDC R1, c[0x0][0x37c] ;  /* 0x0000df00ff017b82 */ /* 0x000e220000000800 */
[----:B------:R-:W1:Y:S01]  /*0010*/  S2R R0, SR_TID.X ;  /* 0x0000000000007919 */ /* 0x000e620000002100 */
[----:B------:R-:W2:Y:S06]  /*0020*/  LDCU UR5, c[0x0][0x2fc] ;  /* 0x00005f80ff0577ac */ /* 0x000eac0008000800 */
[----:B------:R-:W1:Y:S01]  /*0030*/  S2UR UR6, SR_CTAID.X ;  /* 0x00000000000679c3 */ /* 0x000e620000002500 */
[----:B0-----:R-:W-:Y:S01]  /*0040*/  VIADD R1, R1, 0xfffffff0 ;  /* 0xfffffff001017836 */ /* 0x001fe20000000000 */
[----:B------:R-:W0:Y:S01]  /*0050*/  LDCU UR7, c[0x0][0x388] ;  /* 0x00007100ff0777ac */ /* 0x000e220008000800 */
[----:B------:R-:W3:Y:S05]  /*0060*/  LDCU UR4, c[0x0][0x2f8] ;  /* 0x00005f00ff0477ac */ /* 0x000eea0008000800 */
[----:B------:R-:W1:Y:S01]  /*0070*/  LDC R11, c[0x0][0x360] ;  /* 0x0000d800ff0b7b82 */ /* 0x000e620000000800 */
[----:B---3--:R-:W-:-:S05]  /*0080*/  IADD3 R6, P1, PT, R1, UR4, RZ ;  /* 0x0000000401067c10 */ /* 0x008fca000ff3e0ff */
[----:B--2---:R-:W-:Y:S02]  /*0090*/  IMAD.X R7, RZ, RZ, UR5, P1 ;  /* 0x00000005ff077e24 */ /* 0x004fe400088e06ff */
[----:B-1----:R-:W-:-:S05]  /*00a0*/  IMAD R11, R11, UR6, R0 ;  /* 0x000000060b0b7c24 */ /* 0x002fca000f8e0200 */
[----:B0-----:R-:W-:-:S13]  /*00b0*/  ISETP.GE.AND P0, PT, R11, UR7, PT ;  /* 0x000000070b007c0c */ /* 0x001fda000bf06270 */
[----:B------:R-:W-:Y:S05]  /*00c0*/  @P0 EXIT ;  /* 0x000000000000094d */ /* 0x000fea0003800000 */
[----:B------:R-:W0:Y:S02]  /*00d0*/  LDCU UR4, c[0x0][0x398] ;  /* 0x00007300ff0477ac */ /* 0x000e240008000800 */
[----:B0-----:R-:W-:-:S09]  /*00e0*/  UISETP.GE.AND UP0, UPT, UR4, 0x1, UPT ;  /* 0x000000010400788c */ /* 0x001fd2000bf06270 */
[----:B------:R-:W-:Y:S05]  /*00f0*/  BRA.U !UP0, `(.L_x_0) ;  /* 0x00000001084c7547 */ /* 0x000fea000b800000 */
[----:B------:R-:W0:Y:S01]  /*0100*/  LDC.64 R2, c[0x0][0x380] ;  /* 0x0000e000ff027b82 */ /* 0x000e220000000a00 */
[----:B------:R-:W1:Y:S01]  /*0110*/  LDCU.64 UR6, c[0x0][0x358] ;  /* 0x00006b00ff0677ac */ /* 0x000e620008000a00 */
[----:B------:R-:W2:Y:S01]  /*0120*/  LDCU UR9, c[0x0][0x398] ;  /* 0x00007300ff0977ac */ /* 0x000ea20008000800 */
[----:B------:R-:W3:Y:S01]  /*0130*/  LDCU.64 UR10, c[0x0][0x390] ;  /* 0x00007200ff0a77ac */ /* 0x000ee20008000a00 */
[----:B------:R-:W-:Y:S01]  /*0140*/  UMOV UR4, URZ ;  /* 0x000000ff00047c82 */ /* 0x000fe20008000000 */
[----:B0123--:R-:W-:-:S07]  /*0150*/  IMAD.WIDE R2, R11, 0x200, R2 ;  /* 0x000002000b027825 */ /* 0x00ffce00078e0202 */
.L_x_1:
[----:B------:R-:W-:Y:S02]  /*0160*/  UIADD3 UR5, UP0, UPT, UR4, UR10, URZ ;  /* 0x0000000a04057290 */ /* 0x000fe4000ff1e0ff */
[----:B------:R-:W-:Y:S02]  /*0170*/  IADD3 R4, P0, PT, R2, UR4, RZ ;  /* 0x0000000402047c10 */ /* 0x000fe4000ff1e0ff */
[----:B------:R-:W-:Y:S02]  /*0180*/  UIADD3.X UR8, UPT, UPT, URZ, UR11, URZ, UP0, !UPT ;  /* 0x0000000bff087290 */ /* 0x000fe400087fe4ff */
[----:B------:R-:W-:Y:S01]  /*0190*/  IADD3.X R5, PT, PT, RZ, R3, RZ, P0, !PT ;  /* 0x00000003ff057210 */ /* 0x000fe200007fe4ff */
[----:B------:R-:W-:-:S03]  /*01a0*/  IMAD.U32 R8, RZ, RZ, UR5 ;  /* 0x00000005ff087e24 */ /* 0x000fc6000f8e00ff */
[----:B------:R-:W-:Y:S01]  /*01b0*/  IMAD.U32 R9, RZ, RZ, UR8 ;  /* 0x00000008ff097e24 */ /* 0x000fe2000f8e00ff */
[----:B------:R-:W2:Y:S05]  /*01c0*/  LDG.E.U8 R4, desc[UR6][R4.64] ;  /* 0x0000000604047981 */ /* 0x000eaa000c1e1100 */
[----:B------:R-:W2:Y:S01]  /*01d0*/  LDG.E.U8 R9, desc[UR6][R8.64] ;  /* 0x0000000608097981 */ /* 0x000ea2000c1e1100 */
[----:B------:R-:W-:-:S04]  /*01e0*/  UIADD3 UR4, UPT, UPT, UR4, 0x1, URZ ;  /* 0x0000000104047890 */ /* 0x000fc8000fffe0ff */
[----:B------:R-:W-:Y:S01]  /*01f0*/  UISETP.NE.AND UP0, UPT, UR4, UR9, UPT ;  /* 0x000000090400728c */ /* 0x000fe2000bf05270 */
[----:B--2---:R-:W-:-:S13]  /*0200*/  ISETP.NE.AND P0, PT, R4, R9, PT ;  /* 0x000000090400720c */ /* 0x004fda0003f05270 */
[----:B------:R-:W-:Y:S05]  /*0210*/  @P0 EXIT ;  /* 0x000000000000094d */ /* 0x000fea0003800000 */
[----:B------:R-:W-:Y:S05]  /*0220*/  BRA.U UP0, `(.L_x_1) ;  /* 0xfffffffd00cc7547 */ /* 0x000fea000b83ffff */
.L_x_0:
[----:B------:R-:W0:Y:S01]  /*0230*/  LDC.64 R8, c[0x0][0x380] ;  /* 0x0000e000ff087b82 */ /* 0x000e220000000a00 */
[----:B------:R-:W-:Y:S01]  /*0240*/  MOV R0, 0x0 ;  /* 0x0000000000007802 */ /* 0x000fe20000000f00 */
[----:B------:R-:W1:Y:S06]  /*0250*/  LDCU.64 UR4, c[0x4][0x8] ;  /* 0x01000100ff0477ac */ /* 0x000e6c0008000a00 */
[----:B------:R2:W3:Y:S01]  /*0260*/  LDC.64 R2, c[0x4][R0] ;  /* 0x0100000000027b82 */ /* 0x0004e20000000a00 */
[----:B-1----:R-:W-:Y:S01]  /*0270*/  IMAD.U32 R4, RZ, RZ, UR4 ;  /* 0x00000004ff047e24 */ /* 0x002fe2000f8e00ff */
[----:B------:R-:W-:Y:S01]  /*0280*/  MOV R5, UR5 ;  /* 0x0000000500057c02 */ /* 0x000fe20008000f00 */
[----:B0-----:R-:W-:-:S03]  /*0290*/  IMAD.WIDE R8, R11, 0x200, R8 ;  /* 0x000002000b087825 */ /* 0x001fc600078e0208 */
[----:B------:R-:W-:-:S04]  /*02a0*/  IADD3 R10, P0, PT, R8, 0x100, RZ ;  /* 0x00000100080a7810 */ /* 0x000fc80007f1e0ff */
[----:B------:R-:W-:-:S05]  /*02b0*/  IADD3.X R11, PT, PT, RZ, R9, RZ, P0, !PT ;  /* 0x00000009ff0b7210 */ /* 0x000fca00007fe4ff */
[----:B---3--:R2:W-:Y:S04]  /*02c0*/  STL.128 [R1], R8 ;  /* 0x0000000801007387 */ /* 0x0085e80000100c00 */
[----:B------:R-:W-:-:S07]  /*02d0*/  LEPC R20, `(.L_x_2) ;  /* 0x000000001014794e */ /* 0x000fce0000000000 */
[----:B--2---:R-:W-:Y:S05]  /*02e0*/  CALL.ABS.NOINC R2 ;  /* 0x0000000002007343 */ /* 0x004fea0003c00000 */
.L_x_2:
[----:B------:R-:W-:Y:S05]  /*02f0*/  EXIT ;  /* 0x000000000000794d */ /* 0x000fea0003800000 */
.L_x_3:
[----:B------:R-:W-:-:S00]  /*0300*/  BRA `(.L_x_3) ;  /* 0xfffffffc00fc7947 */ /* 0x000fc0000383ffff */
[----:B------:R-:W-:-:S00]  /*0310*/  NOP ;  /* 0x0000000000007918 */ /* 0x000fc00000000000 */
        /* <DEDUP_REMOVED lines=14> */
.L_x_4:


//--------------------- .nv.global.init           --------------------------
	.section	.nv.global.init,"aw",@progbits
.nv.global.init:
	.type		$str,@object
	.size		$str,(.L_0 - $str)
$str:
        /*0000*/ 	.byte	0x4e, 0x61, 0x6d, 0x65, 0x3a, 0x20, 0x25, 0x73, 0x2c, 0x20, 0x50, 0x68, 0x6f, 0x6e, 0x65, 0x3a
        /*0010*/ 	.byte	0x20, 0x25, 0x73, 0x0a, 0x00
.L_0:


//--------------------- .nv.shared.reserved.0     --------------------------
	.section	.nv.shared.reserved.0,"aw",@nobits
	.weak		__nv_reservedSMEM_offset_0_alias
	.size		__nv_reservedSMEM_offset_0_alias, 0, 64
	.other		__nv_reservedSMEM_offset_0_alias,@"STO_CUDA_RESERVED_SHARED STV_DEFAULT"
__nv_reservedSMEM_offset_0_alias:
	.zero		0
	.zero		64


//--------------------- .nv.constant0._Z20searchContactsKernelP7ContactiPKci --------------------------
	.section	.nv.constant0._Z20searchContactsKernelP7ContactiPKci,"a",@progbits
	.sectionflags	@""
	.align	4
.nv.constant0._Z20searchContactsKernelP7ContactiPKci:
	.zero		924


//--------------------- SYMBOLS --------------------------

	.type		.nv.reservedSmem.offset0,@object
	.size		.nv.reservedSmem.offset0,0x4
	.type		vprintf,@function
